	.headerflags	@"EF_CUDA_TEXMODE_UNIFIED EF_CUDA_64BIT_ADDRESS EF_CUDA_ACCELERATORS EF_CUDA_SM90 EF_CUDA_VIRTUAL_SM(EF_CUDA_SM90)"
	.elftype	@"ET_EXEC"


//--------------------- .nv.info                  --------------------------
	.section	.nv.info,"",@"SHT_CUDA_INFO"
	.align	4


	//----- nvinfo : EIATTR_REGCOUNT
	.align		4
        /*0000*/ 	.byte	0x04, 0x2f
        /*0002*/ 	.short	(.L_2 - .L_1)
	.align		4
.L_1:
        /*0004*/ 	.word	index@(triton_poi_fused_native_group_norm_relu_32)
        /*0008*/ 	.word	0x00000012


	//----- nvinfo : EIATTR_MIN_STACK_SIZE
	.align		4
.L_2:
        /*000c*/ 	.byte	0x04, 0x12
        /*000e*/ 	.short	(.L_4 - .L_3)
	.align		4
.L_3:
        /*0010*/ 	.word	index@(triton_poi_fused_native_group_norm_relu_32)
        /*0014*/ 	.word	0x00000000


	//----- nvinfo : EIATTR_FRAME_SIZE
	.align		4
.L_4:
        /*0018*/ 	.byte	0x04, 0x11
        /*001a*/ 	.short	(.L_6 - .L_5)
	.align		4
.L_5:
        /*001c*/ 	.word	index@(triton_poi_fused_native_group_norm_relu_32)
        /*0020*/ 	.word	0x00000000


	//----- nvinfo : EIATTR_MIN_STACK_SIZE
	.align		4
.L_6:
        /*0024*/ 	.byte	0x04, 0x12
        /*0026*/ 	.short	(.L_8 - .L_7)
	.align		4
.L_7:
        /*0028*/ 	.word	index@(triton_poi_fused_native_group_norm_relu_32)
        /*002c*/ 	.word	0x00000000
.L_8:


//--------------------- .nv.info.triton_poi_fused_native_group_norm_relu_32 --------------------------
	.section	.nv.info.triton_poi_fused_native_group_norm_relu_32,"",@"SHT_CUDA_INFO"
	.sectionflags	@""
	.align	4


	//----- nvinfo : EIATTR_CUDA_API_VERSION
	.align		4
        /*0000*/ 	.byte	0x04, 0x37
        /*0002*/ 	.short	(.L_10 - .L_9)
.L_9:
        /*0004*/ 	.word	0x0000007c


	//----- nvinfo : EIATTR_KPARAM_INFO
	.align		4
.L_10:
        /*0008*/ 	.byte	0x04, 0x17
        /*000a*/ 	.short	(.L_12 - .L_11)
.L_11:
        /*000c*/ 	.word	0x00000000
        /*0010*/ 	.short	0x0006
        /*0012*/ 	.short	0x0030
        /*0014*/ 	.byte	0x00, 0xf0, 0x11, 0x00


	//----- nvinfo : EIATTR_KPARAM_INFO
	.align		4
.L_12:
        /*0018*/ 	.byte	0x04, 0x17
        /*001a*/ 	.short	(.L_14 - .L_13)
.L_13:
        /*001c*/ 	.word	0x00000000
        /*0020*/ 	.short	0x0005
        /*0022*/ 	.short	0x0028
        /*0024*/ 	.byte	0x00, 0xf4, 0x21, 0x00


	//----- nvinfo : EIATTR_KPARAM_INFO
	.align		4
.L_14:
        /*0028*/ 	.byte	0x04, 0x17
        /*002a*/ 	.short	(.L_16 - .L_15)
.L_15:
        /*002c*/ 	.word	0x00000000
        /*0030*/ 	.short	0x0004
        /*0032*/ 	.short	0x0020
        /*0034*/ 	.byte	0x00, 0xf4, 0x21, 0x00


	//----- nvinfo : EIATTR_KPARAM_INFO
	.align		4
.L_16:
        /*0038*/ 	.byte	0x04, 0x17
        /*003a*/ 	.short	(.L_18 - .L_17)
.L_17:
        /*003c*/ 	.word	0x00000000
        /*0040*/ 	.short	0x0003
        /*0042*/ 	.short	0x0018
        /*0044*/ 	.byte	0x00, 0xf4, 0x21, 0x00


	//----- nvinfo : EIATTR_KPARAM_INFO
	.align		4
.L_18:
        /*0048*/ 	.byte	0x04, 0x17
        /*004a*/ 	.short	(.L_20 - .L_19)
.L_19:
        /*004c*/ 	.word	0x00000000
        /*0050*/ 	.short	0x0002
        /*0052*/ 	.short	0x0010
        /*0054*/ 	.byte	0x00, 0xf4, 0x21, 0x00


	//----- nvinfo : EIATTR_KPARAM_INFO
	.align		4
.L_20:
        /*0058*/ 	.byte	0x04, 0x17
        /*005a*/ 	.short	(.L_22 - .L_21)
.L_21:
        /*005c*/ 	.word	0x00000000
        /*0060*/ 	.short	0x0001
        /*0062*/ 	.short	0x0008
        /*0064*/ 	.byte	0x00, 0xf4, 0x21, 0x00


	//----- nvinfo : EIATTR_KPARAM_INFO
	.align		4
.L_22:
        /*0068*/ 	.byte	0x04, 0x17
        /*006a*/ 	.short	(.L_24 - .L_23)
.L_23:
        /*006c*/ 	.word	0x00000000
        /*0070*/ 	.short	0x0000
        /*0072*/ 	.short	0x0000
        /*0074*/ 	.byte	0x00, 0xf4, 0x21, 0x00


	//----- nvinfo : EIATTR_SPARSE_MMA_MASK
	.align		4
.L_24:
        /*0078*/ 	.byte	0x03, 0x50
        /*007a*/ 	.short	0x0000


	//----- nvinfo : EIATTR_MAXREG_COUNT
	.align		4
        /*007c*/ 	.byte	0x03, 0x1b
        /*007e*/ 	.short	0x00ff


	//----- nvinfo : EIATTR_EXIT_INSTR_OFFSETS
	.align		4
        /*0080*/ 	.byte	0x04, 0x1c
        /*0082*/ 	.short	(.L_26 - .L_25)


	//   ....[0]....
.L_25:
        /*0084*/ 	.word	0x00000350


	//----- nvinfo : EIATTR_REQNTID
	.align		4
.L_26:
        /*0088*/ 	.byte	0x04, 0x10
        /*008a*/ 	.short	(.L_28 - .L_27)
.L_27:
        /*008c*/ 	.word	0x00000100
        /*0090*/ 	.word	0x00000001
        /*0094*/ 	.word	0x00000001


	//----- nvinfo : EIATTR_CBANK_PARAM_SIZE
	.align		4
.L_28:
        /*0098*/ 	.byte	0x03, 0x19
        /*009a*/ 	.short	0x0034


	//----- nvinfo : EIATTR_PARAM_CBANK
	.align		4
        /*009c*/ 	.byte	0x04, 0x0a
        /*009e*/ 	.short	(.L_30 - .L_29)
	.align		4
.L_29:
        /*00a0*/ 	.word	index@(.nv.constant0.triton_poi_fused_native_group_norm_relu_32)
        /*00a4*/ 	.short	0x0210
        /*00a6*/ 	.short	0x0034


	//----- nvinfo : EIATTR_SW_WAR
	.align		4
.L_30:
        /*00a8*/ 	.byte	0x04, 0x36
        /*00aa*/ 	.short	(.L_32 - .L_31)
.L_31:
        /*00ac*/ 	.word	0x00000008
.L_32:


//--------------------- .nv.callgraph             --------------------------
	.section	.nv.callgraph,"",@"SHT_CUDA_CALLGRAPH"
	.align	4
	.sectionentsize	8
	.align		4
        /*0000*/ 	.word	0x00000000
	.align		4
        /*0004*/ 	.word	0xffffffff
	.align		4
        /*0008*/ 	.word	0x00000000
	.align		4
        /*000c*/ 	.word	0xfffffffe
	.align		4
        /*0010*/ 	.word	0x00000000
	.align		4
        /*0014*/ 	.word	0xfffffffd
	.align		4
        /*0018*/ 	.word	0x00000000
	.align		4
        /*001c*/ 	.word	0xfffffffc


//--------------------- .nv.constant4             --------------------------
	.section	.nv.constant4,"a",@progbits
	.align	8
	.align		8
.nv.constant4:
        /*0000*/ 	.dword	_$_str


//--------------------- .text.triton_poi_fused_native_group_norm_relu_32 --------------------------
	.section	.text.triton_poi_fused_native_group_norm_relu_32,"ax",@progbits
	.align	128
        .global         triton_poi_fused_native_group_norm_relu_32
        .type           triton_poi_fused_native_group_norm_relu_32,@function
        .size           triton_poi_fused_native_group_norm_relu_32,(.L_x_1 - triton_poi_fused_native_group_norm_relu_32)
        .other          triton_poi_fused_native_group_norm_relu_32,@"STO_CUDA_ENTRY STV_DEFAULT"
triton_poi_fused_native_group_norm_relu_32:
.text.triton_poi_fused_native_group_norm_relu_32:
[----:B------:R-:W-:Y:S01]  /*0000*/  LDC R1, c[0x0][0x28] ;  /* 0x00000a00ff017b82 */ /* 0x000fe20000000800 */
[----:B------:R-:W1:Y:S07]  /*0010*/  S2R R0, SR_TID.X ;  /* 0x0000000000007919 */ /* 0x000e6e0000002100 */
[----:B------:R-:W2:Y:S01]  /*0020*/  LDC.64 R6, c[0x0][0x220] ;  /* 0x00008800ff067b82 */ /* 0x000ea20000000a00 */
[----:B------:R-:W-:Y:S01]  /*0030*/  ULDC.64 UR4, c[0x0][0x208] ;  /* 0x0000820000047ab9 */ /* 0x000fe20000000a00 */
[----:B------:R-:W3:Y:S06]  /*0040*/  S2R R5, SR_CTAID.X ;  /* 0x0000000000057919 */ /* 0x000eec0000002500 */
[----:B------:R-:W4:Y:S08]  /*0050*/  LDC.64 R10, c[0x0][0x218] ;  /* 0x00008600ff0a7b82 */ /* 0x000f300000000a00 */
[----:B------:R-:W5:Y:S08]  /*0060*/  LDC.64 R8, c[0x0][0x210] ;  /* 0x00008400ff087b82 */ /* 0x000f700000000a00 */
[----:B------:R-:W2:Y:S01]  /*0070*/  LDC.64 R14, c[0x0][0x228] ;  /* 0x00008a00ff0e7b82 */ /* 0x000ea20000000a00 */
[----:B-1----:R-:W-:Y:S01]  /*0080*/  IMAD.SHL.U32 R0, R0, 0x2, RZ ;  /* 0x0000000200007824 */ /* 0x002fe200078e00ff */
[----:B---3--:R-:W-:-:S04]  /*0090*/  SHF.R.S32.HI R3, RZ, 0x16, R5 ;  /* 0x00000016ff037819 */ /* 0x008fc80000011405 */
[----:B------:R-:W-:Y:S02]  /*00a0*/  LOP3.LUT R0, R0, 0x1fe, RZ, 0xc0, !PT ;  /* 0x000001fe00007812 */ /* 0x000fe400078ec0ff */
[----:B------:R-:W-:-:S03]  /*00b0*/  SGXT R3, R3, 0x1 ;  /* 0x000000010303781a */ /* 0x000fc60000000200 */
[----:B------:R-:W-:-:S05]  /*00c0*/  IMAD R0, R5, 0x200, R0 ;  /* 0x0000020005007824 */ /* 0x000fca00078e0200 */
[CC--:B------:R-:W-:Y:S02]  /*00d0*/  LEA.HI R2, R3.reuse, R0.reuse, RZ, 0x9 ;  /* 0x0000000003027211 */ /* 0x0c0fe400078f48ff */
[----:B------:R-:W-:Y:S02]  /*00e0*/  LEA.HI R3, R3, R0, RZ, 0xf ;  /* 0x0000000003037211 */ /* 0x000fe400078f78ff */
[----:B------:R-:W-:Y:S02]  /*00f0*/  LOP3.LUT R5, R2, 0xfffffe00, RZ, 0xc0, !PT ;  /* 0xfffffe0002057812 */ /* 0x000fe400078ec0ff */
[----:B------:R-:W-:-:S03]  /*0100*/  SHF.R.S32.HI R3, RZ, 0xf, R3 ;  /* 0x0000000fff037819 */ /* 0x000fc60000011403 */
[----:B------:R-:W-:-:S05]  /*0110*/  IMAD.IADD R2, R0, 0x1, -R5 ;  /* 0x0000000100027824 */ /* 0x000fca00078e0a05 */
[----:B------:R-:W-:-:S04]  /*0120*/  PRMT R4, R2, 0x9910, RZ ;  /* 0x0000991002047816 */ /* 0x000fc800000000ff */
[----:B------:R-:W-:-:S04]  /*0130*/  SHF.R.S32.HI R4, RZ, 0xf, R4 ;  /* 0x0000000fff047819 */ /* 0x000fc80000011404 */
[----:B------:R-:W-:-:S04]  /*0140*/  LOP3.LUT R5, R4, 0xffff, RZ, 0xc0, !PT ;  /* 0x0000ffff04057812 */ /* 0x000fc800078ec0ff */
[----:B------:R-:W-:-:S04]  /*0150*/  LEA.HI R4, R5, R2, RZ, 0x15 ;  /* 0x0000000205047211 */ /* 0x000fc800078fa8ff */
[----:B------:R-:W-:-:S04]  /*0160*/  PRMT R4, R4, 0x9910, RZ ;  /* 0x0000991004047816 */ /* 0x000fc800000000ff */
[----:B------:R-:W-:-:S04]  /*0170*/  SHF.R.S32.HI R4, RZ, 0x5, R4 ;  /* 0x00000005ff047819 */ /* 0x000fc80000011404 */
[----:B------:R-:W-:-:S05]  /*0180*/  PRMT R4, R4, 0x9910, RZ ;  /* 0x0000991004047816 */ /* 0x000fca00000000ff */
[----:B------:R-:W-:Y:S02]  /*0190*/  IMAD R3, R3, 0x10, R4 ;  /* 0x0000001003037824 */ /* 0x000fe400078e0204 */
[----:B------:R-:W1:Y:S02]  /*01a0*/  LDC.64 R4, c[0x0][0x230] ;  /* 0x00008c00ff047b82 */ /* 0x000e640000000a00 */
[----:B--2---:R-:W-:-:S06]  /*01b0*/  IMAD.WIDE R12, R3, 0x4, R6 ;  /* 0x00000004030c7825 */ /* 0x004fcc00078e0206 */
[----:B------:R-:W2:Y:S01]  /*01c0*/  LDG.E.EL R12, desc[UR4][R12.64] ;  /* 0x000000040c0c7981 */ /* 0x000ea2000c2e1900 */
[----:B----4-:R-:W-:-:S04]  /*01d0*/  IMAD.WIDE R10, R3, 0x4, R10 ;  /* 0x00000004030a7825 */ /* 0x010fc800078e020a */
[----:B-----5:R-:W-:Y:S02]  /*01e0*/  IMAD.WIDE R6, R0, 0x4, R8 ;  /* 0x0000000400067825 */ /* 0x020fe400078e0208 */
[----:B------:R-:W3:Y:S04]  /*01f0*/  LDG.E.EL R10, desc[UR4][R10.64] ;  /* 0x000000040a0a7981 */ /* 0x000ee8000c2e1900 */
[----:B------:R-:W3:Y:S01]  /*0200*/  LDG.E.64 R6, desc[UR4][R6.64] ;  /* 0x0000000406067981 */ /* 0x000ee2000c1e1b00 */
[----:B0-----:R-:W-:-:S04]  /*0210*/  IMAD.WIDE R8, R2, 0x4, R14 ;  /* 0x0000000402087825 */ /* 0x001fc800078e020e */
[----:B-1----:R-:W-:Y:S02]  /*0220*/  IMAD.WIDE R4, R2, 0x4, R4 ;  /* 0x0000000402047825 */ /* 0x002fe400078e0204 */
[----:B------:R-:W4:Y:S04]  /*0230*/  LDG.E.EL.64 R2, desc[UR4][R8.64] ;  /* 0x0000000408027981 */ /* 0x000f28000c2e1b00 */
[----:B------:R-:W4:Y:S01]  /*0240*/  LDG.E.EL.64 R4, desc[UR4][R4.64] ;  /* 0x0000000404047981 */ /* 0x000f22000c2e1b00 */
[----:B------:R-:W-:-:S04]  /*0250*/  IMAD.MOV.U32 R15, RZ, RZ, 0x3a000000 ;  /* 0x3a000000ff0f7424 */ /* 0x000fc800078e00ff */
[----:B--2---:R-:W-:Y:S02]  /*0260*/  FFMA R14, R12, R15, 9.9999997473787516356e-06 ;  /* 0x3727c5ac0c0e7423 */ /* 0x004fe4000000000f */
[----:B------:R-:W0:Y:S04]  /*0270*/  LDC.64 R12, c[0x0][0x238] ;  /* 0x00008e00ff0c7b82 */ /* 0x000e280000000a00 */
[----:B------:R-:W1:Y:S01]  /*0280*/  MUFU.RSQ R14, R14 ;  /* 0x0000000e000e7308 */ /* 0x000e620000001400 */
[--C-:B---3--:R-:W-:Y:S01]  /*0290*/  FADD R15, R6, -R10.reuse ;  /* 0x8000000a060f7221 */ /* 0x108fe20000000000 */
[----:B------:R-:W-:-:S03]  /*02a0*/  FADD R11, R7, -R10 ;  /* 0x8000000a070b7221 */ /* 0x000fc60000000000 */
[C---:B-1----:R-:W-:Y:S01]  /*02b0*/  FMUL R15, R14.reuse, R15 ;  /* 0x0000000f0e0f7220 */ /* 0x042fe20000400000 */
[----:B------:R-:W-:-:S03]  /*02c0*/  FMUL R6, R14, R11 ;  /* 0x0000000b0e067220 */ /* 0x000fc60000400000 */
[----:B----4-:R-:W-:Y:S01]  /*02d0*/  FFMA R15, R2, R15, R4 ;  /* 0x0000000f020f7223 */ /* 0x010fe20000000004 */
[----:B------:R-:W-:Y:S01]  /*02e0*/  FFMA R6, R3, R6, R5 ;  /* 0x0000000603067223 */ /* 0x000fe20000000005 */
[----:B0-----:R-:W-:-:S03]  /*02f0*/  IMAD.WIDE R2, R0, 0x4, R12 ;  /* 0x0000000400027825 */ /* 0x001fc600078e020c */
[C---:B------:R-:W-:Y:S02]  /*0300*/  FSETP.GEU.AND P0, PT, R15.reuse, RZ, PT ;  /* 0x000000ff0f00720b */ /* 0x040fe40003f0e000 */
[C---:B------:R-:W-:Y:S02]  /*0310*/  FSETP.GEU.AND P1, PT, R6.reuse, RZ, PT ;  /* 0x000000ff0600720b */ /* 0x040fe40003f2e000 */
[----:B------:R-:W-:Y:S02]  /*0320*/  FSEL R4, R15, RZ, P0 ;  /* 0x000000ff0f047208 */ /* 0x000fe40000000000 */
[----:B------:R-:W-:-:S05]  /*0330*/  FSEL R5, R6, RZ, P1 ;  /* 0x000000ff06057208 */ /* 0x000fca0000800000 */
[----:B------:R-:W-:Y:S01]  /*0340*/  STG.E.64 desc[UR4][R2.64], R4 ;  /* 0x0000000402007986 */ /* 0x000fe2000c101b04 */
[----:B------:R-:W-:Y:S05]  /*0350*/  EXIT ;  /* 0x000000000000794d */ /* 0x000fea0003800000 */
.L_x_0:
[----:B------:R-:W-:-:S00]  /*0360*/  BRA `(.L_x_0) ;  /* 0xfffffffc00fc7947 */ /* 0x000fc0000383ffff */
[----:B------:R-:W-:-:S00]  /*0370*/  NOP ;  /* 0x0000000000007918 */ /* 0x000fc00000000000 */
        /* <DEDUP_REMOVED lines=8> */
.L_x_1:


//--------------------- .nv.global.init           --------------------------
	.section	.nv.global.init,"aw",@progbits
.nv.global.init:
	.type		_$_str,@object
	.size		_$_str,(.L_0 - _$_str)
_$_str:
        /*0000*/ 	.byte	0x5f, 0x5f, 0x43, 0x55, 0x44, 0x41, 0x5f, 0x46, 0x54, 0x5a, 0x00
.L_0:


//--------------------- .nv.constant0.triton_poi_fused_native_group_norm_relu_32 --------------------------
	.section	.nv.constant0.triton_poi_fused_native_group_norm_relu_32,"a",@progbits
	.sectionflags	@""
	.align	4
.nv.constant0.triton_poi_fused_native_group_norm_relu_32:
	.zero		580
